	.headerflags	@"EF_CUDA_TEXMODE_UNIFIED EF_CUDA_64BIT_ADDRESS EF_CUDA_ACCELERATORS EF_CUDA_SM90 EF_CUDA_VIRTUAL_SM(EF_CUDA_SM90)"
	.elftype	@"ET_EXEC"


//--------------------- .nv.info                  --------------------------
	.section	.nv.info,"",@"SHT_CUDA_INFO"
	.align	4


	//----- nvinfo : EIATTR_REGCOUNT
	.align		4
        /*0000*/ 	.byte	0x04, 0x2f
        /*0002*/ 	.short	(.L_1 - .L_0)
	.align		4
.L_0:
        /*0004*/ 	.word	index@(triton_poi_fused__to_copy__unsafe_index_add_arange_clamp_leaky_relu_mul_sub_0)
        /*0008*/ 	.word	0x00000020


	//----- nvinfo : EIATTR_MIN_STACK_SIZE
	.align		4
.L_1:
        /*000c*/ 	.byte	0x04, 0x12
        /*000e*/ 	.short	(.L_3 - .L_2)
	.align		4
.L_2:
        /*0010*/ 	.word	index@(triton_poi_fused__to_copy__unsafe_index_add_arange_clamp_leaky_relu_mul_sub_0)
        /*0014*/ 	.word	0x00000000


	//----- nvinfo : EIATTR_FRAME_SIZE
	.align		4
.L_3:
        /*0018*/ 	.byte	0x04, 0x11
        /*001a*/ 	.short	(.L_5 - .L_4)
	.align		4
.L_4:
        /*001c*/ 	.word	index@(triton_poi_fused__to_copy__unsafe_index_add_arange_clamp_leaky_relu_mul_sub_0)
        /*0020*/ 	.word	0x00000000


	//----- nvinfo : EIATTR_MIN_STACK_SIZE
	.align		4
.L_5:
        /*0024*/ 	.byte	0x04, 0x12
        /*0026*/ 	.short	(.L_7 - .L_6)
	.align		4
.L_6:
        /*0028*/ 	.word	index@(triton_poi_fused__to_copy__unsafe_index_add_arange_clamp_leaky_relu_mul_sub_0)
        /*002c*/ 	.word	0x00000000
.L_7:


//--------------------- .nv.info.triton_poi_fused__to_copy__unsafe_index_add_arange_clamp_leaky_relu_mul_sub_0 --------------------------
	.section	.nv.info.triton_poi_fused__to_copy__unsafe_index_add_arange_clamp_leaky_relu_mul_sub_0,"",@"SHT_CUDA_INFO"
	.sectionflags	@""
	.align	4


	//----- nvinfo : EIATTR_CUDA_API_VERSION
	.align		4
        /*0000*/ 	.byte	0x04, 0x37
        /*0002*/ 	.short	(.L_9 - .L_8)
.L_8:
        /*0004*/ 	.word	0x0000007c


	//----- nvinfo : EIATTR_KPARAM_INFO
	.align		4
.L_9:
        /*0008*/ 	.byte	0x04, 0x17
        /*000a*/ 	.short	(.L_11 - .L_10)
.L_10:
        /*000c*/ 	.word	0x00000000
        /*0010*/ 	.short	0x0002
        /*0012*/ 	.short	0x0010
        /*0014*/ 	.byte	0x00, 0xf0, 0x11, 0x00


	//----- nvinfo : EIATTR_KPARAM_INFO
	.align		4
.L_11:
        /*0018*/ 	.byte	0x04, 0x17
        /*001a*/ 	.short	(.L_13 - .L_12)
.L_12:
        /*001c*/ 	.word	0x00000000
        /*0020*/ 	.short	0x0001
        /*0022*/ 	.short	0x0008
        /*0024*/ 	.byte	0x00, 0xf4, 0x21, 0x00


	//----- nvinfo : EIATTR_KPARAM_INFO
	.align		4
.L_13:
        /*0028*/ 	.byte	0x04, 0x17
        /*002a*/ 	.short	(.L_15 - .L_14)
.L_14:
        /*002c*/ 	.word	0x00000000
        /*0030*/ 	.short	0x0000
        /*0032*/ 	.short	0x0000
        /*0034*/ 	.byte	0x00, 0xf4, 0x21, 0x00


	//----- nvinfo : EIATTR_SPARSE_MMA_MASK
	.align		4
.L_15:
        /*0038*/ 	.byte	0x03, 0x50
        /*003a*/ 	.short	0x0000


	//----- nvinfo : EIATTR_MAXREG_COUNT
	.align		4
        /*003c*/ 	.byte	0x03, 0x1b
        /*003e*/ 	.short	0x00ff


	//----- nvinfo : EIATTR_EXIT_INSTR_OFFSETS
	.align		4
        /*0040*/ 	.byte	0x04, 0x1c
        /*0042*/ 	.short	(.L_17 - .L_16)


	//   ....[0]....
.L_16:
        /*0044*/ 	.word	0x00000830


	//   ....[1]....
        /*0048*/ 	.word	0x00000850


	//----- nvinfo : EIATTR_REQNTID
	.align		4
.L_17:
        /*004c*/ 	.byte	0x04, 0x10
        /*004e*/ 	.short	(.L_19 - .L_18)
.L_18:
        /*0050*/ 	.word	0x00000080
        /*0054*/ 	.word	0x00000001
        /*0058*/ 	.word	0x00000001


	//----- nvinfo : EIATTR_CBANK_PARAM_SIZE
	.align		4
.L_19:
        /*005c*/ 	.byte	0x03, 0x19
        /*005e*/ 	.short	0x0014


	//----- nvinfo : EIATTR_PARAM_CBANK
	.align		4
        /*0060*/ 	.byte	0x04, 0x0a
        /*0062*/ 	.short	(.L_21 - .L_20)
	.align		4
.L_20:
        /*0064*/ 	.word	index@(.nv.constant0.triton_poi_fused__to_copy__unsafe_index_add_arange_clamp_leaky_relu_mul_sub_0)
        /*0068*/ 	.short	0x0210
        /*006a*/ 	.short	0x0014


	//----- nvinfo : EIATTR_SW_WAR
	.align		4
.L_21:
        /*006c*/ 	.byte	0x04, 0x36
        /*006e*/ 	.short	(.L_23 - .L_22)
.L_22:
        /*0070*/ 	.word	0x00000008
.L_23:


//--------------------- .nv.callgraph             --------------------------
	.section	.nv.callgraph,"",@"SHT_CUDA_CALLGRAPH"
	.align	4
	.sectionentsize	8
	.align		4
        /*0000*/ 	.word	0x00000000
	.align		4
        /*0004*/ 	.word	0xffffffff
	.align		4
        /*0008*/ 	.word	0x00000000
	.align		4
        /*000c*/ 	.word	0xfffffffe
	.align		4
        /*0010*/ 	.word	0x00000000
	.align		4
        /*0014*/ 	.word	0xfffffffd
	.align		4
        /*0018*/ 	.word	0x00000000
	.align		4
        /*001c*/ 	.word	0xfffffffc


//--------------------- .text.triton_poi_fused__to_copy__unsafe_index_add_arange_clamp_leaky_relu_mul_sub_0 --------------------------
	.section	.text.triton_poi_fused__to_copy__unsafe_index_add_arange_clamp_leaky_relu_mul_sub_0,"ax",@progbits
	.align	128
        .global         triton_poi_fused__to_copy__unsafe_index_add_arange_clamp_leaky_relu_mul_sub_0
        .type           triton_poi_fused__to_copy__unsafe_index_add_arange_clamp_leaky_relu_mul_sub_0,@function
        .size           triton_poi_fused__to_copy__unsafe_index_add_arange_clamp_leaky_relu_mul_sub_0,(.L_x_1 - triton_poi_fused__to_copy__unsafe_index_add_arange_clamp_leaky_relu_mul_sub_0)
        .other          triton_poi_fused__to_copy__unsafe_index_add_arange_clamp_leaky_relu_mul_sub_0,@"STO_CUDA_ENTRY STV_DEFAULT"
triton_poi_fused__to_copy__unsafe_index_add_arange_clamp_leaky_relu_mul_sub_0:
.text.triton_poi_fused__to_copy__unsafe_index_add_arange_clamp_leaky_relu_mul_sub_0:
[----:B------:R-:W0:Y:S02]  /*0000*/  LDC R1, c[0x0][0x28] ;  /* 0x00000a00ff017b82 */ /* 0x000e240000000800 */
[----:B------:R-:W1:Y:S01]  /*0010*/  S2R R0, SR_TID.X ;  /* 0x0000000000007919 */ /* 0x000e620000002100 */
[----:B------:R-:W-:Y:S01]  /*0020*/  HFMA2.MMA R16, -RZ, RZ, 0, 9.5367431640625e-07 ;  /* 0x00000010ff107435 */ /* 0x000fe200000001ff */
[----:B------:R-:W-:Y:S01]  /*0030*/  IMAD.MOV.U32 R17, RZ, RZ, 0x0 ;  /* 0x00000000ff117424 */ /* 0x000fe200078e00ff */
[----:B------:R-:W2:Y:S01]  /*0040*/  LDC.64 R12, c[0x0][0x218] ;  /* 0x00008600ff0c7b82 */ /* 0x000ea20000000a00 */
[----:B------:R-:W3:Y:S01]  /*0050*/  S2R R3, SR_CTAID.X ;  /* 0x0000000000037919 */ /* 0x000ee20000002500 */
[----:B------:R-:W-:Y:S01]  /*0060*/  ULDC.64 UR6, c[0x0][0x218] ;  /* 0x0000860000067ab9 */ /* 0x000fe20000000a00 */
[----:B------:R-:W-:Y:S01]  /*0070*/  ULDC.64 UR4, c[0x0][0x208] ;  /* 0x0000820000047ab9 */ /* 0x000fe20000000a00 */
[----:B-1----:R-:W-:Y:S01]  /*0080*/  IMAD.SHL.U32 R0, R0, 0x2, RZ ;  /* 0x0000000200007824 */ /* 0x002fe200078e00ff */
[----:B---3--:R-:W-:-:S04]  /*0090*/  SHF.R.S32.HI R7, RZ, 0x17, R3 ;  /* 0x00000017ff077819 */ /* 0x008fc80000011403 */
[----:B------:R-:W-:Y:S02]  /*00a0*/  LOP3.LUT R0, R0, 0xfe, RZ, 0xc0, !PT ;  /* 0x000000fe00007812 */ /* 0x000fe400078ec0ff */
[----:B------:R-:W-:-:S03]  /*00b0*/  SGXT R7, R7, 0x1 ;  /* 0x000000010707781a */ /* 0x000fc60000000200 */
[----:B------:R-:W-:-:S04]  /*00c0*/  IMAD R4, R3, 0x100, R0 ;  /* 0x0000010003047824 */ /* 0x000fc800078e0200 */
[----:B------:R-:W-:Y:S01]  /*00d0*/  VIADD R0, R4, 0x1 ;  /* 0x0000000104007836 */ /* 0x000fe20000000000 */
[----:B------:R-:W-:-:S04]  /*00e0*/  SHF.R.S32.HI R3, RZ, 0x1f, R4 ;  /* 0x0000001fff037819 */ /* 0x000fc80000011404 */
[----:B------:R-:W-:Y:S02]  /*00f0*/  LEA.HI R3, R3, R4, RZ, 0x2 ;  /* 0x0000000403037211 */ /* 0x000fe400078f10ff */
[----:B------:R-:W-:Y:S02]  /*0100*/  LEA.HI R2, R7, R0, RZ, 0x2 ;  /* 0x0000000007027211 */ /* 0x000fe400078f10ff */
[----:B------:R-:W-:Y:S02]  /*0110*/  LOP3.LUT R5, R3, 0xfffffffc, RZ, 0xc0, !PT ;  /* 0xfffffffc03057812 */ /* 0x000fe400078ec0ff */
[----:B------:R-:W-:Y:S02]  /*0120*/  SHF.R.S32.HI R3, RZ, 0x2, R3 ;  /* 0x00000002ff037819 */ /* 0x000fe40000011403 */
[----:B------:R-:W-:Y:S02]  /*0130*/  LOP3.LUT R9, R2, 0xfffffffc, RZ, 0xc0, !PT ;  /* 0xfffffffc02097812 */ /* 0x000fe400078ec0ff */
[----:B------:R-:W-:-:S02]  /*0140*/  LEA.HI R2, R3, R3, RZ, 0x2 ;  /* 0x0000000303027211 */ /* 0x000fc400078f10ff */
[----:B------:R-:W-:Y:S01]  /*0150*/  IADD3 R5, R4, -R5, RZ ;  /* 0x8000000504057210 */ /* 0x000fe20007ffe0ff */
[----:B------:R-:W-:Y:S01]  /*0160*/  IMAD.IADD R9, R0, 0x1, -R9 ;  /* 0x0000000100097824 */ /* 0x000fe200078e0a09 */
[----:B------:R-:W-:Y:S02]  /*0170*/  LOP3.LUT R2, R2, 0xfffffffc, RZ, 0xc0, !PT ;  /* 0xfffffffc02027812 */ /* 0x000fe400078ec0ff */
[----:B------:R-:W-:Y:S02]  /*0180*/  I2FP.F32.S32 R5, R5 ;  /* 0x0000000500057245 */ /* 0x000fe40000201400 */
[----:B------:R-:W-:Y:S01]  /*0190*/  I2FP.F32.S32 R9, R9 ;  /* 0x0000000900097245 */ /* 0x000fe20000201400 */
[----:B------:R-:W-:Y:S02]  /*01a0*/  IMAD.IADD R2, R3, 0x1, -R2 ;  /* 0x0000000103027824 */ /* 0x000fe400078e0a02 */
[----:B------:R-:W-:Y:S02]  /*01b0*/  FADD R5, R5, 0.5 ;  /* 0x3f00000005057421 */ /* 0x000fe40000000000 */
[----:B------:R-:W-:Y:S01]  /*01c0*/  FADD R9, R9, 0.5 ;  /* 0x3f00000009097421 */ /* 0x000fe20000000000 */
[----:B------:R-:W-:Y:S01]  /*01d0*/  I2FP.F32.S32 R2, R2 ;  /* 0x0000000200027245 */ /* 0x000fe20000201400 */
[----:B------:R-:W-:-:S02]  /*01e0*/  FADD R5, R5, -0.5 ;  /* 0xbf00000005057421 */ /* 0x000fc40000000000 */
[----:B------:R-:W-:Y:S02]  /*01f0*/  FADD R9, R9, -0.5 ;  /* 0xbf00000009097421 */ /* 0x000fe40000000000 */
[----:B------:R-:W-:Y:S01]  /*0200*/  FADD R2, R2, 0.5 ;  /* 0x3f00000002027421 */ /* 0x000fe20000000000 */
[----:B------:R-:W-:Y:S02]  /*0210*/  FMNMX R8, RZ, R5, !PT ;  /* 0x00000005ff087209 */ /* 0x000fe40007800000 */
[----:B------:R-:W-:Y:S01]  /*0220*/  FMNMX R22, RZ, R9, !PT ;  /* 0x00000009ff167209 */ /* 0x000fe20007800000 */
[----:B------:R-:W-:Y:S01]  /*0230*/  FADD R2, R2, -0.5 ;  /* 0xbf00000002027421 */ /* 0x000fe20000000000 */
[----:B------:R-:W1:Y:S04]  /*0240*/  F2I.TRUNC.NTZ R23, R8 ;  /* 0x0000000800177305 */ /* 0x000e68000020f100 */
[----:B------:R-:W-:-:S04]  /*0250*/  FMNMX R5, RZ, R2, !PT ;  /* 0x00000002ff057209 */ /* 0x000fc80007800000 */
[----:B------:R-:W3:Y:S01]  /*0260*/  F2I.TRUNC.NTZ R3, R22 ;  /* 0x0000001600037305 */ /* 0x000ee2000020f100 */
[----:B-1----:R-:W-:-:S07]  /*0270*/  ISETP.LT.U32.AND P0, PT, R23, 0x2, PT ;  /* 0x000000021700780c */ /* 0x002fce0003f01070 */
[----:B------:R-:W1:Y:S01]  /*0280*/  F2I.TRUNC.NTZ R6, R5 ;  /* 0x0000000500067305 */ /* 0x000e62000020f100 */
[----:B------:R-:W-:-:S04]  /*0290*/  SHF.R.S32.HI R0, RZ, 0x1f, R23 ;  /* 0x0000001fff007819 */ /* 0x000fc80000011417 */
[C---:B------:R-:W-:Y:S02]  /*02a0*/  ISETP.LT.AND.EX P0, PT, R0.reuse, RZ, PT, P0 ;  /* 0x000000ff0000720c */ /* 0x040fe40003f01300 */
[----:B---3--:R-:W-:Y:S02]  /*02b0*/  ISETP.LT.U32.AND P1, PT, R3, 0x2, PT ;  /* 0x000000020300780c */ /* 0x008fe40003f21070 */
[----:B------:R-:W-:Y:S02]  /*02c0*/  SHF.R.S32.HI R2, RZ, 0x1f, R3 ;  /* 0x0000001fff027819 */ /* 0x000fe40000011403 */
[----:B------:R-:W-:Y:S02]  /*02d0*/  SEL R10, R23, 0x2, P0 ;  /* 0x00000002170a7807 */ /* 0x000fe40000000000 */
[----:B------:R-:W-:Y:S02]  /*02e0*/  SEL R11, R0, RZ, P0 ;  /* 0x000000ff000b7207 */ /* 0x000fe40000000000 */
[C---:B-1----:R-:W-:Y:S01]  /*02f0*/  VIMNMX R9, R6.reuse, 0x2, PT ;  /* 0x0000000206097848 */ /* 0x042fe20003fe0100 */
[----:B------:R-:W-:Y:S01]  /*0300*/  IMAD.SHL.U32 R25, R6, 0x4, RZ ;  /* 0x0000000406197824 */ /* 0x000fe200078e00ff */
[----:B------:R-:W-:-:S02]  /*0310*/  ISETP.LT.AND.EX P0, PT, R2, RZ, PT, P1 ;  /* 0x000000ff0200720c */ /* 0x000fc40003f01310 */
[----:B------:R-:W-:Y:S01]  /*0320*/  LEA R18, P2, R10, UR6, 0x2 ;  /* 0x000000060a127c11 */ /* 0x000fe2000f8410ff */
[----:B------:R-:W-:Y:S01]  /*0330*/  IMAD.WIDE R16, R9, 0x10, R16 ;  /* 0x0000001009107825 */ /* 0x000fe200078e0210 */
[----:B------:R-:W-:Y:S02]  /*0340*/  SEL R0, R3, 0x2, P0 ;  /* 0x0000000203007807 */ /* 0x000fe40000000000 */
[----:B------:R-:W-:Y:S02]  /*0350*/  LEA.HI R9, R7, R4, RZ, 0x4 ;  /* 0x0000000407097211 */ /* 0x000fe400078f20ff */
[----:B------:R-:W-:Y:S02]  /*0360*/  SEL R7, R2, RZ, P0 ;  /* 0x000000ff02077207 */ /* 0x000fe40000000000 */
[----:B------:R-:W-:Y:S02]  /*0370*/  LEA R20, P0, R0, UR6, 0x2 ;  /* 0x0000000600147c11 */ /* 0x000fe4000f8010ff */
[----:B------:R-:W-:-:S02]  /*0380*/  LOP3.LUT R9, R9, 0xfffffff0, RZ, 0xc0, !PT ;  /* 0xfffffff009097812 */ /* 0x000fc400078ec0ff */
[----:B------:R-:W-:Y:S02]  /*0390*/  LEA.HI.X R19, R10, UR7, R11, 0x2, P2 ;  /* 0x000000070a137c11 */ /* 0x000fe400090f140b */
[----:B------:R-:W-:Y:S01]  /*03a0*/  IADD3 R14, P2, R16, R18, RZ ;  /* 0x00000012100e7210 */ /* 0x000fe20007f5e0ff */
[----:B------:R-:W-:Y:S01]  /*03b0*/  IMAD.IADD R24, R25, 0x1, R9 ;  /* 0x0000000119187824 */ /* 0x000fe200078e0209 */
[----:B------:R-:W-:Y:S01]  /*03c0*/  LEA.HI.X R21, R0, UR7, R7, 0x2, P0 ;  /* 0x0000000700157c11 */ /* 0x000fe200080f1407 */
[----:B------:R-:W-:Y:S01]  /*03d0*/  IMAD.MOV.U32 R7, RZ, RZ, RZ ;  /* 0x000000ffff077224 */ /* 0x000fe200078e00ff */
[----:B------:R-:W-:Y:S02]  /*03e0*/  IADD3 R10, P0, R16, R20, RZ ;  /* 0x00000014100a7210 */ /* 0x000fe40007f1e0ff */
[----:B------:R-:W-:Y:S02]  /*03f0*/  IADD3.X R15, R17, R19, RZ, P2, !PT ;  /* 0x00000013110f7210 */ /* 0x000fe400017fe4ff */
[----:B------:R-:W-:Y:S01]  /*0400*/  ISETP.GE.AND P1, PT, R4, 0x100, PT ;  /* 0x000001000400780c */ /* 0x000fe20003f26270 */
[----:B------:R-:W-:Y:S01]  /*0410*/  IMAD.X R11, R17, 0x1, R21, P0 ;  /* 0x00000001110b7824 */ /* 0x000fe200000e0615 */
[----:B------:R-:W-:Y:S01]  /*0420*/  IADD3 R16, P2, R16, UR6, RZ ;  /* 0x0000000610107c10 */ /* 0x000fe2000ff5e0ff */
[----:B------:R-:W-:Y:S01]  /*0430*/  IMAD.MOV.U32 R2, RZ, RZ, RZ ;  /* 0x000000ffff027224 */ /* 0x000fe200078e00ff */
[----:B------:R-:W-:Y:S01]  /*0440*/  IADD3 R27, R23, R24, RZ ;  /* 0x00000018171b7210 */ /* 0x000fe20007ffe0ff */
[----:B------:R-:W-:Y:S01]  /*0450*/  IMAD.WIDE R28, R9, 0x4, R14 ;  /* 0x00000004091c7825 */ /* 0x000fe200078e020e */
[----:B------:R-:W-:-:S03]  /*0460*/  IADD3.X R17, R17, UR7, RZ, P2, !PT ;  /* 0x0000000711117c10 */ /* 0x000fc600097fe4ff */
[----:B--2---:R-:W-:-:S04]  /*0470*/  IMAD.WIDE R26, R27, 0x4, R12 ;  /* 0x000000041b1a7825 */ /* 0x004fc800078e020c */
[----:B------:R-:W-:Y:S01]  /*0480*/  IMAD.WIDE R14, R23, 0x4, R16 ;  /* 0x00000004170e7825 */ /* 0x000fe200078e0210 */
[----:B------:R-:W2:Y:S03]  /*0490*/  @!P1 LDG.E.EL R7, desc[UR4][R28.64+0x4] ;  /* 0x000004041c079981 */ /* 0x000ea6000c2e1900 */
[C---:B------:R-:W-:Y:S01]  /*04a0*/  IMAD.WIDE R18, R25.reuse, 0x4, R18 ;  /* 0x0000000419127825 */ /* 0x040fe200078e0212 */
[----:B------:R1:W3:Y:S03]  /*04b0*/  @!P1 LDG.E.EL R2, desc[UR4][R26.64] ;  /* 0x000000041a029981 */ /* 0x0002e6000c2e1900 */
[----:B------:R-:W-:-:S04]  /*04c0*/  IMAD.WIDE R20, R25, 0x4, R20 ;  /* 0x0000000419147825 */ /* 0x000fc800078e0214 */
[----:B------:R-:W-:-:S04]  /*04d0*/  IMAD.WIDE R16, R3, 0x4, R16 ;  /* 0x0000000403107825 */ /* 0x000fc800078e0210 */
[----:B------:R-:W-:Y:S02]  /*04e0*/  IMAD.IADD R25, R3, 0x1, R24 ;  /* 0x0000000103197824 */ /* 0x000fe400078e0218 */
[----:B------:R-:W-:-:S04]  /*04f0*/  IMAD.WIDE R18, R9, 0x4, R18 ;  /* 0x0000000409127825 */ /* 0x000fc800078e0212 */
[----:B------:R-:W-:-:S04]  /*0500*/  IMAD.WIDE R20, R9, 0x4, R20 ;  /* 0x0000000409147825 */ /* 0x000fc800078e0214 */
[----:B------:R-:W-:-:S04]  /*0510*/  IMAD.WIDE R14, R9, 0x4, R14 ;  /* 0x00000004090e7825 */ /* 0x000fc800078e020e */
[----:B------:R-:W-:-:S04]  /*0520*/  IMAD.WIDE R10, R9, 0x4, R10 ;  /* 0x00000004090a7825 */ /* 0x000fc800078e020a */
[----:B------:R-:W-:Y:S01]  /*0530*/  IMAD.WIDE R16, R9, 0x4, R16 ;  /* 0x0000000409107825 */ /* 0x000fe200078e0210 */
[----:B------:R-:W-:Y:S01]  /*0540*/  HFMA2.MMA R9, -RZ, RZ, 0, 0 ;  /* 0x00000000ff097435 */ /* 0x000fe200000001ff */
[----:B------:R-:W-:Y:S02]  /*0550*/  MOV R0, RZ ;  /* 0x000000ff00007202 */ /* 0x000fe40000000f00 */
[----:B-1----:R-:W-:Y:S01]  /*0560*/  CS2R R26, SRZ ;  /* 0x00000000001a7805 */ /* 0x002fe2000001ff00 */
[----:B------:R-:W-:Y:S01]  /*0570*/  IMAD.WIDE R12, R25, 0x4, R12 ;  /* 0x00000004190c7825 */ /* 0x000fe200078e020c */
[----:B------:R-:W-:Y:S02]  /*0580*/  CS2R R24, SRZ ;  /* 0x0000000000187805 */ /* 0x000fe4000001ff00 */
[----:B------:R-:W4:Y:S04]  /*0590*/  @!P1 LDG.E.EL R0, desc[UR4][R14.64] ;  /* 0x000000040e009981 */ /* 0x000f28000c2e1900 */
[----:B------:R-:W5:Y:S04]  /*05a0*/  @!P1 LDG.E.EL R9, desc[UR4][R12.64] ;  /* 0x000000040c099981 */ /* 0x000f68000c2e1900 */
[----:B------:R1:W5:Y:S04]  /*05b0*/  @!P1 LDG.E.EL R27, desc[UR4][R10.64+0x4] ;  /* 0x000004040a1b9981 */ /* 0x000368000c2e1900 */
[----:B------:R-:W5:Y:S04]  /*05c0*/  @!P1 LDG.E.EL R25, desc[UR4][R18.64+0x4] ;  /* 0x0000040412199981 */ /* 0x000f68000c2e1900 */
[----:B------:R-:W5:Y:S01]  /*05d0*/  @!P1 LDG.E.EL R24, desc[UR4][R16.64] ;  /* 0x0000000410189981 */ /* 0x000f62000c2e1900 */
[----:B-1----:R-:W1:Y:S03]  /*05e0*/  LDC.64 R10, c[0x0][0x210] ;  /* 0x00008400ff0a7b82 */ /* 0x002e660000000a00 */
[----:B------:R-:W5:Y:S01]  /*05f0*/  @!P1 LDG.E.EL R26, desc[UR4][R20.64+0x4] ;  /* 0x00000404141a9981 */ /* 0x000f62000c2e1900 */
[----:B------:R-:W-:-:S02]  /*0600*/  I2FP.F32.S32 R23, R23 ;  /* 0x0000001700177245 */ /* 0x000fc40000201400 */
[----:B------:R-:W-:-:S03]  /*0610*/  I2FP.F32.S32 R3, R3 ;  /* 0x0000000300037245 */ /* 0x000fc60000201400 */
[----:B------:R-:W-:Y:S02]  /*0620*/  FADD.SAT R23, R8, -R23 ;  /* 0x8000001708177221 */ /* 0x000fe40000002000 */
[----:B------:R-:W-:Y:S01]  /*0630*/  FADD.SAT R3, R22, -R3 ;  /* 0x8000000316037221 */ /* 0x000fe20000002000 */
[----:B------:R-:W-:-:S05]  /*0640*/  I2FP.F32.S32 R6, R6 ;  /* 0x0000000600067245 */ /* 0x000fca0000201400 */
[----:B------:R-:W-:Y:S01]  /*0650*/  FADD.SAT R6, R5, -R6 ;  /* 0x8000000605067221 */ /* 0x000fe20000002000 */
[----:B-1----:R-:W-:Y:S01]  /*0660*/  IMAD.WIDE R10, R4, 0x4, R10 ;  /* 0x00000004040a7825 */ /* 0x002fe200078e020a */
[----:B--2---:R-:W-:Y:S02]  /*0670*/  FSETP.GT.AND P0, PT, R7, RZ, PT ;  /* 0x000000ff0700720b */ /* 0x004fe40003f04000 */
[----:B---3--:R-:W-:-:S11]  /*0680*/  FSETP.GT.AND P4, PT, R2, RZ, PT ;  /* 0x000000ff0200720b */ /* 0x008fd60003f84000 */
[----:B------:R-:W-:Y:S02]  /*0690*/  @!P0 FMUL R7, R7, 0.20000000298023223877 ;  /* 0x3e4ccccd07078820 */ /* 0x000fe40000400000 */
[----:B------:R-:W-:Y:S01]  /*06a0*/  @!P4 FMUL R2, R2, 0.20000000298023223877 ;  /* 0x3e4ccccd0202c820 */ /* 0x000fe20000400000 */
[----:B----4-:R-:W-:Y:S02]  /*06b0*/  FSETP.GT.AND P2, PT, R0, RZ, PT ;  /* 0x000000ff0000720b */ /* 0x010fe40003f44000 */
[----:B-----5:R-:W-:Y:S02]  /*06c0*/  FSETP.GT.AND P3, PT, R9, RZ, PT ;  /* 0x000000ff0900720b */ /* 0x020fe40003f64000 */
[----:B------:R-:W-:Y:S02]  /*06d0*/  FSETP.GT.AND P6, PT, R27, RZ, PT ;  /* 0x000000ff1b00720b */ /* 0x000fe40003fc4000 */
[----:B------:R-:W-:Y:S02]  /*06e0*/  FSETP.GT.AND P4, PT, R25, RZ, PT ;  /* 0x000000ff1900720b */ /* 0x000fe40003f84000 */
[----:B------:R-:W-:-:S02]  /*06f0*/  FSETP.GT.AND P5, PT, R24, RZ, PT ;  /* 0x000000ff1800720b */ /* 0x000fc40003fa4000 */
[----:B------:R-:W-:-:S03]  /*0700*/  FSETP.GT.AND P0, PT, R26, RZ, PT ;  /* 0x000000ff1a00720b */ /* 0x000fc60003f04000 */
[----:B------:R-:W-:Y:S02]  /*0710*/  @!P2 FMUL R0, R0, 0.20000000298023223877 ;  /* 0x3e4ccccd0000a820 */ /* 0x000fe40000400000 */
[----:B------:R-:W-:Y:S02]  /*0720*/  @!P3 FMUL R9, R9, 0.20000000298023223877 ;  /* 0x3e4ccccd0909b820 */ /* 0x000fe40000400000 */
[----:B------:R-:W-:Y:S02]  /*0730*/  @!P6 FMUL R27, R27, 0.20000000298023223877 ;  /* 0x3e4ccccd1b1be820 */ /* 0x000fe40000400000 */
[----:B------:R-:W-:Y:S02]  /*0740*/  @!P4 FMUL R25, R25, 0.20000000298023223877 ;  /* 0x3e4ccccd1919c820 */ /* 0x000fe40000400000 */
[----:B------:R-:W-:Y:S02]  /*0750*/  @!P5 FMUL R24, R24, 0.20000000298023223877 ;  /* 0x3e4ccccd1818d820 */ /* 0x000fe40000400000 */
[----:B------:R-:W-:Y:S01]  /*0760*/  @!P0 FMUL R26, R26, 0.20000000298023223877 ;  /* 0x3e4ccccd1a1a8820 */ /* 0x000fe20000400000 */
[----:B------:R-:W-:Y:S01]  /*0770*/  FADD R7, R7, -R0 ;  /* 0x8000000007077221 */ /* 0x000fe20000000000 */
[----:B------:R-:W-:Y:S01]  /*0780*/  FADD R27, R27, -R24 ;  /* 0x800000181b1b7221 */ /* 0x000fe20000000000 */
[----:B------:R-:W-:Y:S01]  /*0790*/  FADD R25, R25, -R2 ;  /* 0x8000000219197221 */ /* 0x000fe20000000000 */
[--C-:B------:R-:W-:Y:S01]  /*07a0*/  FADD R26, R26, -R9.reuse ;  /* 0x800000091a1a7221 */ /* 0x100fe20000000000 */
[----:B------:R-:W-:Y:S01]  /*07b0*/  FFMA R0, R23, R7, R0 ;  /* 0x0000000717007223 */ /* 0x000fe20000000000 */
[----:B------:R-:W-:Y:S01]  /*07c0*/  FFMA R27, R3, R27, R24 ;  /* 0x0000001b031b7223 */ /* 0x000fe20000000018 */
[----:B------:R-:W-:Y:S01]  /*07d0*/  FFMA R25, R23, R25, R2 ;  /* 0x0000001917197223 */ /* 0x000fe20000000002 */
[----:B------:R-:W-:-:S03]  /*07e0*/  FFMA R26, R3, R26, R9 ;  /* 0x0000001a031a7223 */ /* 0x000fc60000000009 */
[----:B------:R-:W-:Y:S01]  /*07f0*/  FADD R0, -R25, R0 ;  /* 0x0000000019007221 */ /* 0x000fe20000000100 */
[----:B------:R-:W-:-:S03]  /*0800*/  FADD R27, -R26, R27 ;  /* 0x0000001b1a1b7221 */ /* 0x000fc60000000100 */
[-C--:B------:R-:W-:Y:S01]  /*0810*/  FFMA R2, R0, R6.reuse, R25 ;  /* 0x0000000600027223 */ /* 0x080fe20000000019 */
[----:B------:R-:W-:Y:S01]  /*0820*/  FFMA R3, R27, R6, R26 ;  /* 0x000000061b037223 */ /* 0x000fe2000000001a */
[----:B------:R-:W-:Y:S06]  /*0830*/  @P1 EXIT ;  /* 0x000000000000194d */ /* 0x000fec0003800000 */
[----:B------:R-:W-:Y:S01]  /*0840*/  STG.E.64 desc[UR4][R10.64], R2 ;  /* 0x000000020a007986 */ /* 0x000fe2000c101b04 */
[----:B------:R-:W-:Y:S05]  /*0850*/  EXIT ;  /* 0x000000000000794d */ /* 0x000fea0003800000 */
.L_x_0:
[----:B------:R-:W-:-:S00]  /*0860*/  BRA `(.L_x_0) ;  /* 0xfffffffc00fc7947 */ /* 0x000fc0000383ffff */
[----:B------:R-:W-:-:S00]  /*0870*/  NOP ;  /* 0x0000000000007918 */ /* 0x000fc00000000000 */
        /* <DEDUP_REMOVED lines=8> */
.L_x_1:


//--------------------- .nv.constant0.triton_poi_fused__to_copy__unsafe_index_add_arange_clamp_leaky_relu_mul_sub_0 --------------------------
	.section	.nv.constant0.triton_poi_fused__to_copy__unsafe_index_add_arange_clamp_leaky_relu_mul_sub_0,"a",@progbits
	.sectionflags	@""
	.align	4
.nv.constant0.triton_poi_fused__to_copy__unsafe_index_add_arange_clamp_leaky_relu_mul_sub_0:
	.zero		548
